	.headerflags	@"EF_CUDA_TEXMODE_UNIFIED EF_CUDA_64BIT_ADDRESS EF_CUDA_ACCELERATORS EF_CUDA_SM90 EF_CUDA_VIRTUAL_SM(EF_CUDA_SM90)"
	.elftype	@"ET_EXEC"


//--------------------- .nv.info                  --------------------------
	.section	.nv.info,"",@"SHT_CUDA_INFO"
	.align	4


	//----- nvinfo : EIATTR_REGCOUNT
	.align		4
        /*0000*/ 	.byte	0x04, 0x2f
        /*0002*/ 	.short	(.L_3 - .L_2)
	.align		4
.L_2:
        /*0004*/ 	.word	index@(triton_poi_fused__native_batch_norm_legit_no_training_relu_18)
        /*0008*/ 	.word	0x00000011


	//----- nvinfo : EIATTR_MIN_STACK_SIZE
	.align		4
.L_3:
        /*000c*/ 	.byte	0x04, 0x12
        /*000e*/ 	.short	(.L_5 - .L_4)
	.align		4
.L_4:
        /*0010*/ 	.word	index@(triton_poi_fused__native_batch_norm_legit_no_training_relu_18)
        /*0014*/ 	.word	0x00000000


	//----- nvinfo : EIATTR_FRAME_SIZE
	.align		4
.L_5:
        /*0018*/ 	.byte	0x04, 0x11
        /*001a*/ 	.short	(.L_7 - .L_6)
	.align		4
.L_6:
        /*001c*/ 	.word	index@(triton_poi_fused__native_batch_norm_legit_no_training_relu_18)
        /*0020*/ 	.word	0x00000000


	//----- nvinfo : EIATTR_MIN_STACK_SIZE
	.align		4
.L_7:
        /*0024*/ 	.byte	0x04, 0x12
        /*0026*/ 	.short	(.L_9 - .L_8)
	.align		4
.L_8:
        /*0028*/ 	.word	index@(triton_poi_fused__native_batch_norm_legit_no_training_relu_18)
        /*002c*/ 	.word	0x00000000
.L_9:


//--------------------- .nv.info.triton_poi_fused__native_batch_norm_legit_no_training_relu_18 --------------------------
	.section	.nv.info.triton_poi_fused__native_batch_norm_legit_no_training_relu_18,"",@"SHT_CUDA_INFO"
	.sectionflags	@""
	.align	4


	//----- nvinfo : EIATTR_CUDA_API_VERSION
	.align		4
        /*0000*/ 	.byte	0x04, 0x37
        /*0002*/ 	.short	(.L_11 - .L_10)
.L_10:
        /*0004*/ 	.word	0x0000007c


	//----- nvinfo : EIATTR_KPARAM_INFO
	.align		4
.L_11:
        /*0008*/ 	.byte	0x04, 0x17
        /*000a*/ 	.short	(.L_13 - .L_12)
.L_12:
        /*000c*/ 	.word	0x00000000
        /*0010*/ 	.short	0x0006
        /*0012*/ 	.short	0x0030
        /*0014*/ 	.byte	0x00, 0xf0, 0x11, 0x00


	//----- nvinfo : EIATTR_KPARAM_INFO
	.align		4
.L_13:
        /*0018*/ 	.byte	0x04, 0x17
        /*001a*/ 	.short	(.L_15 - .L_14)
.L_14:
        /*001c*/ 	.word	0x00000000
        /*0020*/ 	.short	0x0005
        /*0022*/ 	.short	0x0028
        /*0024*/ 	.byte	0x00, 0xf4, 0x21, 0x00


	//----- nvinfo : EIATTR_KPARAM_INFO
	.align		4
.L_15:
        /*0028*/ 	.byte	0x04, 0x17
        /*002a*/ 	.short	(.L_17 - .L_16)
.L_16:
        /*002c*/ 	.word	0x00000000
        /*0030*/ 	.short	0x0004
        /*0032*/ 	.short	0x0020
        /*0034*/ 	.byte	0x00, 0xf4, 0x21, 0x00


	//----- nvinfo : EIATTR_KPARAM_INFO
	.align		4
.L_17:
        /*0038*/ 	.byte	0x04, 0x17
        /*003a*/ 	.short	(.L_19 - .L_18)
.L_18:
        /*003c*/ 	.word	0x00000000
        /*0040*/ 	.short	0x0003
        /*0042*/ 	.short	0x0018
        /*0044*/ 	.byte	0x00, 0xf4, 0x21, 0x00


	//----- nvinfo : EIATTR_KPARAM_INFO
	.align		4
.L_19:
        /*0048*/ 	.byte	0x04, 0x17
        /*004a*/ 	.short	(.L_21 - .L_20)
.L_20:
        /*004c*/ 	.word	0x00000000
        /*0050*/ 	.short	0x0002
        /*0052*/ 	.short	0x0010
        /*0054*/ 	.byte	0x00, 0xf4, 0x21, 0x00


	//----- nvinfo : EIATTR_KPARAM_INFO
	.align		4
.L_21:
        /*0058*/ 	.byte	0x04, 0x17
        /*005a*/ 	.short	(.L_23 - .L_22)
.L_22:
        /*005c*/ 	.word	0x00000000
        /*0060*/ 	.short	0x0001
        /*0062*/ 	.short	0x0008
        /*0064*/ 	.byte	0x00, 0xf4, 0x21, 0x00


	//----- nvinfo : EIATTR_KPARAM_INFO
	.align		4
.L_23:
        /*0068*/ 	.byte	0x04, 0x17
        /*006a*/ 	.short	(.L_25 - .L_24)
.L_24:
        /*006c*/ 	.word	0x00000000
        /*0070*/ 	.short	0x0000
        /*0072*/ 	.short	0x0000
        /*0074*/ 	.byte	0x00, 0xf4, 0x21, 0x00


	//----- nvinfo : EIATTR_SPARSE_MMA_MASK
	.align		4
.L_25:
        /*0078*/ 	.byte	0x03, 0x50
        /*007a*/ 	.short	0x0000


	//----- nvinfo : EIATTR_MAXREG_COUNT
	.align		4
        /*007c*/ 	.byte	0x03, 0x1b
        /*007e*/ 	.short	0x00ff


	//----- nvinfo : EIATTR_EXIT_INSTR_OFFSETS
	.align		4
        /*0080*/ 	.byte	0x04, 0x1c
        /*0082*/ 	.short	(.L_27 - .L_26)


	//   ....[0]....
.L_26:
        /*0084*/ 	.word	0x00000350


	//----- nvinfo : EIATTR_REQNTID
	.align		4
.L_27:
        /*0088*/ 	.byte	0x04, 0x10
        /*008a*/ 	.short	(.L_29 - .L_28)
.L_28:
        /*008c*/ 	.word	0x00000100
        /*0090*/ 	.word	0x00000001
        /*0094*/ 	.word	0x00000001


	//----- nvinfo : EIATTR_CBANK_PARAM_SIZE
	.align		4
.L_29:
        /*0098*/ 	.byte	0x03, 0x19
        /*009a*/ 	.short	0x0034


	//----- nvinfo : EIATTR_PARAM_CBANK
	.align		4
        /*009c*/ 	.byte	0x04, 0x0a
        /*009e*/ 	.short	(.L_31 - .L_30)
	.align		4
.L_30:
        /*00a0*/ 	.word	index@(.nv.constant0.triton_poi_fused__native_batch_norm_legit_no_training_relu_18)
        /*00a4*/ 	.short	0x0210
        /*00a6*/ 	.short	0x0034


	//----- nvinfo : EIATTR_SW_WAR
	.align		4
.L_31:
        /*00a8*/ 	.byte	0x04, 0x36
        /*00aa*/ 	.short	(.L_33 - .L_32)
.L_32:
        /*00ac*/ 	.word	0x00000008
.L_33:


//--------------------- .nv.callgraph             --------------------------
	.section	.nv.callgraph,"",@"SHT_CUDA_CALLGRAPH"
	.align	4
	.sectionentsize	8
	.align		4
        /*0000*/ 	.word	0x00000000
	.align		4
        /*0004*/ 	.word	0xffffffff
	.align		4
        /*0008*/ 	.word	0x00000000
	.align		4
        /*000c*/ 	.word	0xfffffffe
	.align		4
        /*0010*/ 	.word	0x00000000
	.align		4
        /*0014*/ 	.word	0xfffffffd
	.align		4
        /*0018*/ 	.word	0x00000000
	.align		4
        /*001c*/ 	.word	0xfffffffc


//--------------------- .nv.constant4             --------------------------
	.section	.nv.constant4,"a",@progbits
	.align	8
	.align		8
.nv.constant4:
        /*0000*/ 	.dword	_$_str
	.align		8
        /*0008*/ 	.dword	_$_str_$_2


//--------------------- .text.triton_poi_fused__native_batch_norm_legit_no_training_relu_18 --------------------------
	.section	.text.triton_poi_fused__native_batch_norm_legit_no_training_relu_18,"ax",@progbits
	.align	128
        .global         triton_poi_fused__native_batch_norm_legit_no_training_relu_18
        .type           triton_poi_fused__native_batch_norm_legit_no_training_relu_18,@function
        .size           triton_poi_fused__native_batch_norm_legit_no_training_relu_18,(.L_x_1 - triton_poi_fused__native_batch_norm_legit_no_training_relu_18)
        .other          triton_poi_fused__native_batch_norm_legit_no_training_relu_18,@"STO_CUDA_ENTRY STV_DEFAULT"
triton_poi_fused__native_batch_norm_legit_no_training_relu_18:
.text.triton_poi_fused__native_batch_norm_legit_no_training_relu_18:
[----:B------:R-:W-:Y:S01]  /*0000*/  LDC R1, c[0x0][0x28] ;  /* 0x00000a00ff017b82 */ /* 0x000fe20000000800 */
[----:B------:R-:W1:Y:S07]  /*0010*/  S2R R0, SR_TID.X ;  /* 0x0000000000007919 */ /* 0x000e6e0000002100 */
[----:B------:R-:W2:Y:S01]  /*0020*/  LDC.64 R6, c[0x0][0x220] ;  /* 0x00008800ff067b82 */ /* 0x000ea20000000a00 */
[----:B------:R-:W-:Y:S01]  /*0030*/  ULDC.64 UR4, c[0x0][0x208] ;  /* 0x0000820000047ab9 */ /* 0x000fe20000000a00 */
[----:B------:R-:W3:Y:S06]  /*0040*/  S2R R5, SR_CTAID.X ;  /* 0x0000000000057919 */ /* 0x000eec0000002500 */
[----:B------:R-:W4:Y:S08]  /*0050*/  LDC.64 R8, c[0x0][0x228] ;  /* 0x00008a00ff087b82 */ /* 0x000f300000000a00 */
[----:B------:R-:W5:Y:S01]  /*0060*/  LDC.64 R10, c[0x0][0x230] ;  /* 0x00008c00ff0a7b82 */ /* 0x000f620000000a00 */
[----:B-1----:R-:W-:-:S02]  /*0070*/  SHF.L.U32 R0, R0, 0x1, RZ ;  /* 0x0000000100007819 */ /* 0x002fc400000006ff */
[----:B---3--:R-:W-:Y:S02]  /*0080*/  SHF.R.S32.HI R3, RZ, 0x16, R5 ;  /* 0x00000016ff037819 */ /* 0x008fe40000011405 */
[----:B------:R-:W-:Y:S02]  /*0090*/  LOP3.LUT R0, R0, 0x1fe, RZ, 0xc0, !PT ;  /* 0x000001fe00007812 */ /* 0x000fe400078ec0ff */
[----:B------:R-:W-:Y:S02]  /*00a0*/  SGXT R3, R3, 0x1 ;  /* 0x000000010303781a */ /* 0x000fe40000000200 */
[----:B------:R-:W-:Y:S02]  /*00b0*/  LEA R0, R5, R0, 0x9 ;  /* 0x0000000005007211 */ /* 0x000fe400078e48ff */
[----:B------:R-:W1:Y:S02]  /*00c0*/  LDC.64 R4, c[0x0][0x218] ;  /* 0x00008600ff047b82 */ /* 0x000e640000000a00 */
[----:B------:R-:W-:-:S04]  /*00d0*/  LEA.HI R3, R3, R0, RZ, 0xa ;  /* 0x0000000003037211 */ /* 0x000fc800078f50ff */
[----:B------:R-:W-:-:S04]  /*00e0*/  SHF.R.S32.HI R3, RZ, 0xa, R3 ;  /* 0x0000000aff037819 */ /* 0x000fc80000011403 */
[----:B------:R-:W-:-:S04]  /*00f0*/  LEA.HI R2, R3, R3, RZ, 0x5 ;  /* 0x0000000303027211 */ /* 0x000fc800078f28ff */
[----:B------:R-:W-:-:S04]  /*0100*/  LOP3.LUT R2, R2, 0xffffffe0, RZ, 0xc0, !PT ;  /* 0xffffffe002027812 */ /* 0x000fc800078ec0ff */
[----:B------:R-:W-:Y:S02]  /*0110*/  IADD3 R13, R3, -R2, RZ ;  /* 0x80000002030d7210 */ /* 0x000fe40007ffe0ff */
[----:B------:R-:W3:Y:S03]  /*0120*/  LDC.64 R2, c[0x0][0x210] ;  /* 0x00008400ff027b82 */ /* 0x000ee60000000a00 */
[----:B--2---:R-:W-:-:S06]  /*0130*/  IMAD.WIDE R6, R13, 0x4, R6 ;  /* 0x000000040d067825 */ /* 0x004fcc00078e0206 */
[----:B------:R-:W2:Y:S01]  /*0140*/  LDG.E.EL R6, desc[UR4][R6.64] ;  /* 0x0000000406067981 */ /* 0x000ea2000c2e1900 */
[----:B-1----:R-:W-:-:S05]  /*0150*/  IMAD.WIDE R4, R13, 0x4, R4 ;  /* 0x000000040d047825 */ /* 0x002fca00078e0204 */
[----:B------:R1:W2:Y:S01]  /*0160*/  LDG.E.EL R12, desc[UR4][R4.64] ;  /* 0x00000004040c7981 */ /* 0x0002a2000c2e1900 */
[----:B---3--:R-:W-:Y:S01]  /*0170*/  IMAD.WIDE R2, R0, 0x4, R2 ;  /* 0x0000000400027825 */ /* 0x008fe200078e0202 */
[----:B------:R-:W-:Y:S01]  /*0180*/  HFMA2.MMA R14, -RZ, RZ, 1.625, 0 ;  /* 0x3e800000ff0e7435 */ /* 0x000fe200000001ff */
[----:B-1----:R-:W1:Y:S04]  /*0190*/  LDC.64 R4, c[0x0][0x238] ;  /* 0x00008e00ff047b82 */ /* 0x002e680000000a00 */
[----:B------:R-:W3:Y:S01]  /*01a0*/  LDG.E.64 R2, desc[UR4][R2.64] ;  /* 0x0000000402027981 */ /* 0x000ee2000c1e1b00 */
[----:B----4-:R-:W-:-:S04]  /*01b0*/  IMAD.WIDE R8, R13, 0x4, R8 ;  /* 0x000000040d087825 */ /* 0x010fc800078e0208 */
[----:B-----5:R-:W-:Y:S02]  /*01c0*/  IMAD.WIDE R10, R13, 0x4, R10 ;  /* 0x000000040d0a7825 */ /* 0x020fe400078e020a */
[----:B------:R-:W4:Y:S04]  /*01d0*/  LDG.E.EL R8, desc[UR4][R8.64] ;  /* 0x0000000408087981 */ /* 0x000f28000c2e1900 */
[----:B------:R-:W4:Y:S01]  /*01e0*/  LDG.E.EL R11, desc[UR4][R10.64] ;  /* 0x000000040a0b7981 */ /* 0x000f22000c2e1900 */
[----:B-1----:R-:W-:-:S04]  /*01f0*/  IMAD.WIDE R4, R0, 0x4, R4 ;  /* 0x0000000400047825 */ /* 0x002fc800078e0204 */
[----:B--2---:R-:W-:-:S04]  /*0200*/  FADD R6, R6, 9.9999997473787516356e-06 ;  /* 0x3727c5ac06067421 */ /* 0x004fc80000000000 */
[----:B------:R-:W1:Y:S02]  /*0210*/  MUFU.SQRT R7, R6 ;  /* 0x0000000600077308 */ /* 0x000e640000002000 */
[C---:B-1----:R-:W-:Y:S02]  /*0220*/  FSETP.GT.AND P0, PT, R7.reuse, 8.50705917302346158658e+37, PT ;  /* 0x7e8000000700780b */ /* 0x042fe40003f04000 */
[----:B------:R-:W-:-:S11]  /*0230*/  FSETP.GEU.AND P1, PT, R7, 1.175494350822287508e-38, PT ;  /* 0x008000000700780b */ /* 0x000fd60003f2e000 */
[----:B------:R-:W-:-:S04]  /*0240*/  @P0 FMUL R7, R7, 0.25 ;  /* 0x3e80000007070820 */ /* 0x000fc80000400000 */
[----:B------:R-:W-:-:S06]  /*0250*/  @!P1 FMUL R7, R7, 16777216 ;  /* 0x4b80000007079820 */ /* 0x000fcc0000400000 */
[----:B------:R-:W1:Y:S01]  /*0260*/  MUFU.RCP R7, R7 ;  /* 0x0000000700077308 */ /* 0x000e620000001000 */
[----:B------:R-:W-:Y:S01]  /*0270*/  FSEL R14, R14, 1, P0 ;  /* 0x3f8000000e0e7808 */ /* 0x000fe20000000000 */
[----:B---3--:R-:W-:-:S04]  /*0280*/  FADD R2, R2, -R12 ;  /* 0x8000000c02027221 */ /* 0x008fc80000000000 */
[----:B------:R-:W-:Y:S01]  /*0290*/  @!P1 FMUL R14, R14, 16777216 ;  /* 0x4b8000000e0e9820 */ /* 0x000fe20000400000 */
[----:B------:R-:W-:-:S03]  /*02a0*/  FADD R3, R3, -R12 ;  /* 0x8000000c03037221 */ /* 0x000fc60000000000 */
[----:B-1----:R-:W-:-:S04]  /*02b0*/  FMUL R14, R7, R14 ;  /* 0x0000000e070e7220 */ /* 0x002fc80000400000 */
[-C--:B------:R-:W-:Y:S01]  /*02c0*/  FMUL R2, R2, R14.reuse ;  /* 0x0000000e02027220 */ /* 0x080fe20000400000 */
[----:B------:R-:W-:-:S03]  /*02d0*/  FMUL R14, R3, R14 ;  /* 0x0000000e030e7220 */ /* 0x000fc60000400000 */
[C-C-:B----4-:R-:W-:Y:S01]  /*02e0*/  FFMA R2, R8.reuse, R2, R11.reuse ;  /* 0x0000000208027223 */ /* 0x150fe2000000000b */
[----:B------:R-:W-:-:S04]  /*02f0*/  FFMA R14, R8, R14, R11 ;  /* 0x0000000e080e7223 */ /* 0x000fc8000000000b */
[----:B------:R-:W-:Y:S02]  /*0300*/  FSETP.GEU.AND P0, PT, R2, RZ, PT ;  /* 0x000000ff0200720b */ /* 0x000fe40003f0e000 */
[----:B------:R-:W-:Y:S02]  /*0310*/  FSETP.GEU.AND P1, PT, R14, RZ, PT ;  /* 0x000000ff0e00720b */ /* 0x000fe40003f2e000 */
[----:B------:R-:W-:Y:S02]  /*0320*/  FSEL R2, R2, RZ, P0 ;  /* 0x000000ff02027208 */ /* 0x000fe40000000000 */
[----:B------:R-:W-:-:S05]  /*0330*/  FSEL R3, R14, RZ, P1 ;  /* 0x000000ff0e037208 */ /* 0x000fca0000800000 */
[----:B------:R-:W-:Y:S01]  /*0340*/  STG.E.64 desc[UR4][R4.64], R2 ;  /* 0x0000000204007986 */ /* 0x000fe2000c101b04 */
[----:B------:R-:W-:Y:S05]  /*0350*/  EXIT ;  /* 0x000000000000794d */ /* 0x000fea0003800000 */
.L_x_0:
[----:B------:R-:W-:-:S00]  /*0360*/  BRA `(.L_x_0) ;  /* 0xfffffffc00fc7947 */ /* 0x000fc0000383ffff */
[----:B------:R-:W-:-:S00]  /*0370*/  NOP ;  /* 0x0000000000007918 */ /* 0x000fc00000000000 */
        /* <DEDUP_REMOVED lines=8> */
.L_x_1:


//--------------------- .nv.global.init           --------------------------
	.section	.nv.global.init,"aw",@progbits
.nv.global.init:
	.type		_$_str,@object
	.size		_$_str,(_$_str_$_2 - _$_str)
_$_str:
        /*0000*/ 	.byte	0x5f, 0x5f, 0x43, 0x55, 0x44, 0x41, 0x5f, 0x46, 0x54, 0x5a, 0x00
	.type		_$_str_$_2,@object
	.size		_$_str_$_2,(.L_1 - _$_str_$_2)
_$_str_$_2:
        /*000b*/ 	.byte	0x5f, 0x5f, 0x43, 0x55, 0x44, 0x41, 0x5f, 0x50, 0x52, 0x45, 0x43, 0x5f, 0x53, 0x51, 0x52, 0x54
        /*001b*/ 	.byte	0x00
.L_1:


//--------------------- .nv.constant0.triton_poi_fused__native_batch_norm_legit_no_training_relu_18 --------------------------
	.section	.nv.constant0.triton_poi_fused__native_batch_norm_legit_no_training_relu_18,"a",@progbits
	.sectionflags	@""
	.align	4
.nv.constant0.triton_poi_fused__native_batch_norm_legit_no_training_relu_18:
	.zero		580
